//
// Generated by NVIDIA NVVM Compiler
//
// Compiler Build ID: CL-36424714
// Cuda compilation tools, release 13.0, V13.0.88
// Based on NVVM 20.0.0
//

.version 9.0
.target sm_100
.address_size 64

	// .globl	gaussian

.visible .entry gaussian(
	.param .u64 .ptr .align 1 gaussian_param_0,
	.param .u64 .ptr .align 1 gaussian_param_1,
	.param .u64 .ptr .align 1 gaussian_param_2,
	.param .u32 gaussian_param_3,
	.param .u32 gaussian_param_4,
	.param .u32 gaussian_param_5
)
{
	.reg .pred 	%p<4>;
	.reg .b32 	%r<20>;
	.reg .b32 	%f<11>;
	.reg .b64 	%rd<17>;

	ld.param.u64 	%rd2, [gaussian_param_0];
	ld.param.u64 	%rd3, [gaussian_param_1];
	ld.param.u64 	%rd4, [gaussian_param_2];
	ld.param.u32 	%r3, [gaussian_param_3];
	ld.param.u32 	%r4, [gaussian_param_5];
	mov.u32 	%r5, %tid.x;
	mov.u32 	%r6, %ctaid.x;
	mov.u32 	%r7, %ntid.x;
	mad.lo.s32 	%r1, %r6, %r7, %r5;
	not.b32 	%r8, %r4;
	add.s32 	%r9, %r3, %r8;
	setp.ge.u32 	%p1, %r1, %r9;
	@%p1 bra 	$L__BB0_4;
	mov.u32 	%r10, %tid.y;
	mov.u32 	%r11, %ctaid.y;
	mov.u32 	%r12, %ntid.y;
	mad.lo.s32 	%r2, %r11, %r12, %r10;
	sub.s32 	%r13, %r3, %r4;
	setp.ge.u32 	%p2, %r2, %r13;
	@%p2 bra 	$L__BB0_4;
	cvta.to.global.u64 	%rd5, %rd3;
	add.s32 	%r14, %r1, %r4;
	mad.lo.s32 	%r15, %r3, %r14, %r3;
	add.s32 	%r16, %r15, %r4;
	cvta.to.global.u64 	%rd6, %rd2;
	mul.wide.s32 	%rd7, %r16, 4;
	add.s64 	%rd1, %rd6, %rd7;
	ld.global.f32 	%f1, [%rd1];
	add.s32 	%r17, %r4, %r2;
	mad.lo.s32 	%r18, %r4, %r3, %r17;
	mul.wide.s32 	%rd8, %r18, 4;
	add.s64 	%rd9, %rd5, %rd8;
	ld.global.f32 	%f2, [%rd9];
	mul.f32 	%f3, %f1, %f2;
	add.s32 	%r19, %r16, %r2;
	mul.wide.s32 	%rd10, %r19, 4;
	add.s64 	%rd11, %rd5, %rd10;
	ld.global.f32 	%f4, [%rd11];
	sub.f32 	%f5, %f4, %f3;
	st.global.f32 	[%rd11], %f5;
	setp.ne.s32 	%p3, %r2, 0;
	@%p3 bra 	$L__BB0_4;
	ld.global.f32 	%f6, [%rd1];
	cvta.to.global.u64 	%rd12, %rd4;
	mul.wide.s32 	%rd13, %r4, 4;
	add.s64 	%rd14, %rd12, %rd13;
	ld.global.f32 	%f7, [%rd14];
	mul.f32 	%f8, %f6, %f7;
	mul.wide.s32 	%rd15, %r1, 4;
	add.s64 	%rd16, %rd14, %rd15;
	ld.global.f32 	%f9, [%rd16+4];
	sub.f32 	%f10, %f9, %f8;
	st.global.f32 	[%rd16+4], %f10;
$L__BB0_4:
	ret;

}


// ===== COMPILED SASS (sm_100) =====

	.target	sm_100

	.elftype	@"ET_EXEC"


//--------------------- .note.nv.tkinfo           --------------------------
	.section	.note.nv.tkinfo,"",@"SHT_NOTE"
	.sectionflags	@"SHF_NOTE_NV_TKINFO"
	.tkinfo
        /*0018*/ 	.word	0x00000002
        /*0030*/ 	.string	""
        /*0030*/ 	.string	"ptxas"
        /*0030*/ 	.string	"Cuda compilation tools, release 13.0, V13.0.88"
        /*0030*/ 	.string	"Build cuda_13.0.r13.0/compiler.36424714_0"
        /*0030*/ 	.string	"-arch sm_100 -m 64 "



//--------------------- .note.nv.cuinfo           --------------------------
	.section	.note.nv.cuinfo,"",@"SHT_NOTE"
	.sectionflags	@"SHF_NOTE_NV_CUINFO"
        /*0018*/ 	.short	0x0002
        /*001a*/ 	.short	0x0064
        /*001c*/ 	.short	0x0082
	.zero		2


//--------------------- .nv.info                  --------------------------
	.section	.nv.info,"",@"SHT_CUDA_INFO"
	.align	4


	//----- nvinfo : EIATTR_REGCOUNT
	.align		4
        /*0000*/ 	.byte	0x04, 0x2f
        /*0002*/ 	.short	(.L_1 - .L_0)
	.align		4
.L_0:
        /*0004*/ 	.word	index@(gaussian)
        /*0008*/ 	.word	0x00000010


	//----- nvinfo : EIATTR_FRAME_SIZE
	.align		4
.L_1:
        /*000c*/ 	.byte	0x04, 0x11
        /*000e*/ 	.short	(.L_3 - .L_2)
	.align		4
.L_2:
        /*0010*/ 	.word	index@(gaussian)
        /*0014*/ 	.word	0x00000000


	//----- nvinfo : EIATTR_MIN_STACK_SIZE
	.align		4
.L_3:
        /*0018*/ 	.byte	0x04, 0x12
        /*001a*/ 	.short	(.L_5 - .L_4)
	.align		4
.L_4:
        /*001c*/ 	.word	index@(gaussian)
        /*0020*/ 	.word	0x00000000
.L_5:


//--------------------- .nv.compat                --------------------------
	.section	.nv.compat,"",@"SHT_CUDA_COMPAT_INFO"
	.align	4
        /*0000*/ 	.byte	0x02, 0x09, 0x00, 0x00, 0x02, 0x02, 0x01, 0x00, 0x02, 0x05, 0x05, 0x00, 0x03, 0x07, 0x01, 0x01
        /*0010*/ 	.byte	0x02, 0x03, 0x00, 0x00, 0x02, 0x06, 0x01, 0x00, 0x04, 0x0b, 0x08, 0x00, 0x09, 0x00, 0x00, 0x00
        /*0020*/ 	.byte	0x00, 0x00, 0x00, 0x00


//--------------------- .nv.info.gaussian         --------------------------
	.section	.nv.info.gaussian,"",@"SHT_CUDA_INFO"
	.sectionflags	@""
	.align	4


	//----- nvinfo : EIATTR_CUDA_API_VERSION
	.align		4
        /*0000*/ 	.byte	0x04, 0x37
        /*0002*/ 	.short	(.L_7 - .L_6)
.L_6:
        /*0004*/ 	.word	0x00000082


	//----- nvinfo : EIATTR_KPARAM_INFO
	.align		4
.L_7:
        /*0008*/ 	.byte	0x04, 0x17
        /*000a*/ 	.short	(.L_9 - .L_8)
.L_8:
        /*000c*/ 	.word	0x00000000
        /*0010*/ 	.short	0x0005
        /*0012*/ 	.short	0x0020
        /*0014*/ 	.byte	0x00, 0xf0, 0x11, 0x00


	//----- nvinfo : EIATTR_KPARAM_INFO
	.align		4
.L_9:
        /*0018*/ 	.byte	0x04, 0x17
        /*001a*/ 	.short	(.L_11 - .L_10)
.L_10:
        /*001c*/ 	.word	0x00000000
        /*0020*/ 	.short	0x0004
        /*0022*/ 	.short	0x001c
        /*0024*/ 	.byte	0x00, 0xf0, 0x11, 0x00


	//----- nvinfo : EIATTR_KPARAM_INFO
	.align		4
.L_11:
        /*0028*/ 	.byte	0x04, 0x17
        /*002a*/ 	.short	(.L_13 - .L_12)
.L_12:
        /*002c*/ 	.word	0x00000000
        /*0030*/ 	.short	0x0003
        /*0032*/ 	.short	0x0018
        /*0034*/ 	.byte	0x00, 0xf0, 0x11, 0x00


	//----- nvinfo : EIATTR_KPARAM_INFO
	.align		4
.L_13:
        /*0038*/ 	.byte	0x04, 0x17
        /*003a*/ 	.short	(.L_15 - .L_14)
.L_14:
        /*003c*/ 	.word	0x00000000
        /*0040*/ 	.short	0x0002
        /*0042*/ 	.short	0x0010
        /*0044*/ 	.byte	0x00, 0xf5, 0x21, 0x00


	//----- nvinfo : EIATTR_KPARAM_INFO
	.align		4
.L_15:
        /*0048*/ 	.byte	0x04, 0x17
        /*004a*/ 	.short	(.L_17 - .L_16)
.L_16:
        /*004c*/ 	.word	0x00000000
        /*0050*/ 	.short	0x0001
        /*0052*/ 	.short	0x0008
        /*0054*/ 	.byte	0x00, 0xf5, 0x21, 0x00


	//----- nvinfo : EIATTR_KPARAM_INFO
	.align		4
.L_17:
        /*0058*/ 	.byte	0x04, 0x17
        /*005a*/ 	.short	(.L_19 - .L_18)
.L_18:
        /*005c*/ 	.word	0x00000000
        /*0060*/ 	.short	0x0000
        /*0062*/ 	.short	0x0000
        /*0064*/ 	.byte	0x00, 0xf5, 0x21, 0x00


	//----- nvinfo : EIATTR_SPARSE_MMA_MASK
	.align		4
.L_19:
        /*0068*/ 	.byte	0x03, 0x50
        /*006a*/ 	.short	0x0000


	//----- nvinfo : EIATTR_MAXREG_COUNT
	.align		4
        /*006c*/ 	.byte	0x03, 0x1b
        /*006e*/ 	.short	0x00ff


	//----- nvinfo : EIATTR_MERCURY_ISA_VERSION
	.align		4
        /*0070*/ 	.byte	0x03, 0x5f
        /*0072*/ 	.short	0x0101


	//----- nvinfo : EIATTR_VRC_CTA_INIT_COUNT
	.align		4
        /*0074*/ 	.byte	0x02, 0x4a
	.zero		1
	.zero		1


	//----- nvinfo : EIATTR_EXIT_INSTR_OFFSETS
	.align		4
        /*0078*/ 	.byte	0x04, 0x1c
        /*007a*/ 	.short	(.L_21 - .L_20)


	//   ....[0]....
.L_20:
        /*007c*/ 	.word	0x000000a0


	//   ....[1]....
        /*0080*/ 	.word	0x00000110


	//   ....[2]....
        /*0084*/ 	.word	0x00000240


	//   ....[3]....
        /*0088*/ 	.word	0x000002d0


	//----- nvinfo : EIATTR_CBANK_PARAM_SIZE
	.align		4
.L_21:
        /*008c*/ 	.byte	0x03, 0x19
        /*008e*/ 	.short	0x0024


	//----- nvinfo : EIATTR_PARAM_CBANK
	.align		4
        /*0090*/ 	.byte	0x04, 0x0a
        /*0092*/ 	.short	(.L_23 - .L_22)
	.align		4
.L_22:
        /*0094*/ 	.word	index@(.nv.constant0.gaussian)
        /*0098*/ 	.short	0x0380
        /*009a*/ 	.short	0x0024


	//----- nvinfo : EIATTR_SW_WAR
	.align		4
.L_23:
        /*009c*/ 	.byte	0x04, 0x36
        /*009e*/ 	.short	(.L_25 - .L_24)
.L_24:
        /*00a0*/ 	.word	0x00000008
.L_25:


//--------------------- .nv.callgraph             --------------------------
	.section	.nv.callgraph,"",@"SHT_CUDA_CALLGRAPH"
	.align	4
	.sectionentsize	8
	.align		4
        /*0000*/ 	.word	0x00000000
	.align		4
        /*0004*/ 	.word	0xffffffff
	.align		4
        /*0008*/ 	.word	0x00000000
	.align		4
        /*000c*/ 	.word	0xfffffffe
	.align		4
        /*0010*/ 	.word	0x00000000
	.align		4
        /*0014*/ 	.word	0xfffffffd
	.align		4
        /*0018*/ 	.word	0x00000000
	.align		4
        /*001c*/ 	.word	0xfffffffc


//--------------------- .text.gaussian            --------------------------
	.section	.text.gaussian,"ax",@progbits
	.align	128
        .global         gaussian
        .type           gaussian,@function
        .size           gaussian,(.L_x_1 - gaussian)
        .other          gaussian,@"STO_CUDA_ENTRY STV_DEFAULT"
gaussian:
.text.gaussian:
[----:B------:R-:W-:Y:S01]  /*0000*/  LDC R1, c[0x0][0x37c] ;  /* 0x0000df00ff017b82 */ /* 0x000fe20000000800 */
[----:B------:R-:W0:Y:S07]  /*0010*/  S2R R0, SR_TID.X ;  /* 0x0000000000007919 */ /* 0x000e2e0000002100 */
[----:B------:R-:W1:Y:S08]  /*0020*/  LDC R5, c[0x0][0x3a0] ;  /* 0x0000e800ff057b82 */ /* 0x000e700000000800 */
[----:B------:R-:W0:Y:S08]  /*0030*/  S2UR UR4, SR_CTAID.X ;  /* 0x00000000000479c3 */ /* 0x000e300000002500 */
[----:B------:R-:W0:Y:S08]  /*0040*/  LDC R3, c[0x0][0x360] ;  /* 0x0000d800ff037b82 */ /* 0x000e300000000800 */
[----:B------:R-:W2:Y:S01]  /*0050*/  LDC R7, c[0x0][0x398] ;  /* 0x0000e600ff077b82 */ /* 0x000ea20000000800 */
[----:B-1----:R-:W-:Y:S01]  /*0060*/  LOP3.LUT R2, RZ, R5, RZ, 0x33, !PT ;  /* 0x00000005ff027212 */ /* 0x002fe200078e33ff */
[----:B0-----:R-:W-:-:S03]  /*0070*/  IMAD R0, R3, UR4, R0 ;  /* 0x0000000403007c24 */ /* 0x001fc6000f8e0200 */
[----:B--2---:R-:W-:-:S04]  /*0080*/  IADD3 R3, PT, PT, R2, R7, RZ ;  /* 0x0000000702037210 */ /* 0x004fc80007ffe0ff */
[----:B------:R-:W-:-:S13]  /*0090*/  ISETP.GE.U32.AND P0, PT, R0, R3, PT ;  /* 0x000000030000720c */ /* 0x000fda0003f06070 */
[----:B------:R-:W-:Y:S05]  /*00a0*/  @P0 EXIT ;  /* 0x000000000000094d */ /* 0x000fea0003800000 */
[----:B------:R-:W0:Y:S01]  /*00b0*/  S2R R4, SR_TID.Y ;  /* 0x0000000000047919 */ /* 0x000e220000002200 */
[----:B------:R-:W0:Y:S08]  /*00c0*/  S2UR UR4, SR_CTAID.Y ;  /* 0x00000000000479c3 */ /* 0x000e300000002600 */
[----:B------:R-:W0:Y:S02]  /*00d0*/  LDC R3, c[0x0][0x364] ;  /* 0x0000d900ff037b82 */ /* 0x000e240000000800 */
[----:B0-----:R-:W-:Y:S01]  /*00e0*/  IMAD R4, R3, UR4, R4 ;  /* 0x0000000403047c24 */ /* 0x001fe2000f8e0204 */
[----:B------:R-:W-:-:S04]  /*00f0*/  IADD3 R3, PT, PT, -R5, R7, RZ ;  /* 0x0000000705037210 */ /* 0x000fc80007ffe1ff */
[----:B------:R-:W-:-:S13]  /*0100*/  ISETP.GE.U32.AND P0, PT, R4, R3, PT ;  /* 0x000000030400720c */ /* 0x000fda0003f06070 */
[----:B------:R-:W-:Y:S05]  /*0110*/  @P0 EXIT ;  /* 0x000000000000094d */ /* 0x000fea0003800000 */
[----:B------:R-:W0:Y:S01]  /*0120*/  LDC.64 R8, c[0x0][0x388] ;  /* 0x0000e200ff087b82 */ /* 0x000e220000000a00 */
[-C--:B------:R-:W-:Y:S01]  /*0130*/  IADD3 R6, PT, PT, R0, R5.reuse, RZ ;  /* 0x0000000500067210 */ /* 0x080fe20007ffe0ff */
[----:B------:R-:W1:Y:S01]  /*0140*/  LDCU.64 UR4, c[0x0][0x358] ;  /* 0x00006b00ff0477ac */ /* 0x000e620008000a00 */
[----:B------:R-:W-:-:S03]  /*0150*/  IADD3 R10, PT, PT, R4, R5, RZ ;  /* 0x00000005040a7210 */ /* 0x000fc60007ffe0ff */
[-C--:B------:R-:W-:Y:S02]  /*0160*/  IMAD R6, R6, R7.reuse, R7 ;  /* 0x0000000706067224 */ /* 0x080fe400078e0207 */
[----:B------:R-:W2:Y:S01]  /*0170*/  LDC.64 R2, c[0x0][0x380] ;  /* 0x0000e000ff027b82 */ /* 0x000ea20000000a00 */
[----:B------:R-:W-:Y:S02]  /*0180*/  IMAD R7, R5, R7, R10 ;  /* 0x0000000705077224 */ /* 0x000fe400078e020a */
[----:B------:R-:W-:-:S04]  /*0190*/  IADD3 R11, PT, PT, R6, R5, RZ ;  /* 0x00000005060b7210 */ /* 0x000fc80007ffe0ff */
[----:B------:R-:W-:Y:S01]  /*01a0*/  IADD3 R13, PT, PT, R4, R11, RZ ;  /* 0x0000000b040d7210 */ /* 0x000fe20007ffe0ff */
[----:B0-----:R-:W-:-:S04]  /*01b0*/  IMAD.WIDE R6, R7, 0x4, R8 ;  /* 0x0000000407067825 */ /* 0x001fc800078e0208 */
[----:B------:R-:W-:Y:S02]  /*01c0*/  IMAD.WIDE R8, R13, 0x4, R8 ;  /* 0x000000040d087825 */ /* 0x000fe400078e0208 */
[----:B-1----:R-:W3:Y:S02]  /*01d0*/  LDG.E R7, desc[UR4][R6.64] ;  /* 0x0000000406077981 */ /* 0x002ee4000c1e1900 */
[----:B--2---:R-:W-:Y:S02]  /*01e0*/  IMAD.WIDE R2, R11, 0x4, R2 ;  /* 0x000000040b027825 */ /* 0x004fe400078e0202 */
[----:B------:R-:W3:Y:S04]  /*01f0*/  LDG.E R11, desc[UR4][R8.64] ;  /* 0x00000004080b7981 */ /* 0x000ee8000c1e1900 */
[----:B------:R-:W3:Y:S01]  /*0200*/  LDG.E R10, desc[UR4][R2.64] ;  /* 0x00000004020a7981 */ /* 0x000ee2000c1e1900 */
[----:B------:R-:W-:Y:S01]  /*0210*/  ISETP.NE.AND P0, PT, R4, RZ, PT ;  /* 0x000000ff0400720c */ /* 0x000fe20003f05270 */
[----:B---3--:R-:W-:-:S05]  /*0220*/  FFMA R11, -R10, R7, R11 ;  /* 0x000000070a0b7223 */ /* 0x008fca000000010b */
[----:B------:R0:W-:Y:S07]  /*0230*/  STG.E desc[UR4][R8.64], R11 ;  /* 0x0000000b08007986 */ /* 0x0001ee000c101904 */
[----:B------:R-:W-:Y:S05]  /*0240*/  @P0 EXIT ;  /* 0x000000000000094d */ /* 0x000fea0003800000 */
[----:B------:R-:W1:Y:S01]  /*0250*/  LDC.64 R6, c[0x0][0x390] ;  /* 0x0000e400ff067b82 */ /* 0x000e620000000a00 */
[----:B------:R-:W2:Y:S01]  /*0260*/  LDG.E R2, desc[UR4][R2.64] ;  /* 0x0000000402027981 */ /* 0x000ea2000c1e1900 */
[----:B-1----:R-:W-:-:S04]  /*0270*/  IMAD.WIDE R4, R5, 0x4, R6 ;  /* 0x0000000405047825 */ /* 0x002fc800078e0206 */
[----:B------:R-:W-:Y:S02]  /*0280*/  IMAD.WIDE R6, R0, 0x4, R4 ;  /* 0x0000000400067825 */ /* 0x000fe400078e0204 */
[----:B------:R-:W2:Y:S04]  /*0290*/  LDG.E R5, desc[UR4][R4.64] ;  /* 0x0000000404057981 */ /* 0x000ea8000c1e1900 */
[----:B0-----:R-:W2:Y:S02]  /*02a0*/  LDG.E R9, desc[UR4][R6.64+0x4] ;  /* 0x0000040406097981 */ /* 0x001ea4000c1e1900 */
[----:B--2---:R-:W-:-:S05]  /*02b0*/  FFMA R9, -R2, R5, R9 ;  /* 0x0000000502097223 */ /* 0x004fca0000000109 */
[----:B------:R-:W-:Y:S01]  /*02c0*/  STG.E desc[UR4][R6.64+0x4], R9 ;  /* 0x0000040906007986 */ /* 0x000fe2000c101904 */
[----:B------:R-:W-:Y:S05]  /*02d0*/  EXIT ;  /* 0x000000000000794d */ /* 0x000fea0003800000 */
.L_x_0:
[----:B------:R-:W-:-:S00]  /*02e0*/  BRA `(.L_x_0) ;  /* 0xfffffffc00fc7947 */ /* 0x000fc0000383ffff */
[----:B------:R-:W-:-:S00]  /*02f0*/  NOP ;  /* 0x0000000000007918 */ /* 0x000fc00000000000 */
        /* <DEDUP_REMOVED lines=8> */
.L_x_1:


//--------------------- .nv.shared.reserved.0     --------------------------
	.section	.nv.shared.reserved.0,"aw",@nobits
	.weak		__nv_reservedSMEM_offset_0_alias
	.size		__nv_reservedSMEM_offset_0_alias, 0, 64
	.other		__nv_reservedSMEM_offset_0_alias,@"STO_CUDA_RESERVED_SHARED STV_DEFAULT"
__nv_reservedSMEM_offset_0_alias:
	.zero		0
	.zero		64


//--------------------- .nv.constant0.gaussian    --------------------------
	.section	.nv.constant0.gaussian,"a",@progbits
	.sectionflags	@""
	.align	4
.nv.constant0.gaussian:
	.zero		932


//--------------------- SYMBOLS --------------------------

	.type		.nv.reservedSmem.offset0,@object
	.size		.nv.reservedSmem.offset0,0x4
